//
// Generated by NVIDIA NVVM Compiler
//
// Compiler Build ID: CL-36424714
// Cuda compilation tools, release 13.0, V13.0.88
// Based on NVVM 20.0.0
//

.version 9.0
.target sm_100
.address_size 64

	// .globl	_Z6Kernelv
.extern .func  (.param .b32 func_retval0) vprintf
(
	.param .b64 vprintf_param_0,
	.param .b64 vprintf_param_1
)
;
.global .align 8 .b8 globalArr[96];
.global .align 1 .b8 $str[4] = {37, 102, 32};
.global .align 1 .b8 $str$1[2] = {10};

.visible .entry _Z6Kernelv()
{
	.local .align 8 .b8 	__local_depot0[8];
	.reg .b64 	%SP;
	.reg .b64 	%SPL;
	.reg .b32 	%r<33>;
	.reg .b64 	%rd<7>;
	.reg .b64 	%fd<13>;

	mov.u64 	%SPL, __local_depot0;
	cvta.local.u64 	%SP, %SPL;
	add.u64 	%rd1, %SP, 0;
	add.u64 	%rd2, %SPL, 0;
	ld.global.f64 	%fd1, [globalArr];
	st.local.f64 	[%rd2], %fd1;
	mov.u64 	%rd3, $str;
	cvta.global.u64 	%rd4, %rd3;
	{ // callseq 0, 0
	.param .b64 param0;
	st.param.b64 	[param0], %rd4;
	.param .b64 param1;
	st.param.b64 	[param1], %rd1;
	.param .b32 retval0;
	call.uni (retval0), 
	vprintf, 
	(
	param0, 
	param1
	);
	ld.param.b32 	%r1, [retval0];
	} // callseq 0
	ld.global.f64 	%fd2, [globalArr+8];
	st.local.f64 	[%rd2], %fd2;
	{ // callseq 1, 0
	.param .b64 param0;
	st.param.b64 	[param0], %rd4;
	.param .b64 param1;
	st.param.b64 	[param1], %rd1;
	.param .b32 retval0;
	call.uni (retval0), 
	vprintf, 
	(
	param0, 
	param1
	);
	ld.param.b32 	%r3, [retval0];
	} // callseq 1
	ld.global.f64 	%fd3, [globalArr+16];
	st.local.f64 	[%rd2], %fd3;
	{ // callseq 2, 0
	.param .b64 param0;
	st.param.b64 	[param0], %rd4;
	.param .b64 param1;
	st.param.b64 	[param1], %rd1;
	.param .b32 retval0;
	call.uni (retval0), 
	vprintf, 
	(
	param0, 
	param1
	);
	ld.param.b32 	%r5, [retval0];
	} // callseq 2
	mov.u64 	%rd5, $str$1;
	cvta.global.u64 	%rd6, %rd5;
	{ // callseq 3, 0
	.param .b64 param0;
	st.param.b64 	[param0], %rd6;
	.param .b64 param1;
	st.param.b64 	[param1], 0;
	.param .b32 retval0;
	call.uni (retval0), 
	vprintf, 
	(
	param0, 
	param1
	);
	ld.param.b32 	%r7, [retval0];
	} // callseq 3
	ld.global.f64 	%fd4, [globalArr+24];
	st.local.f64 	[%rd2], %fd4;
	{ // callseq 4, 0
	.param .b64 param0;
	st.param.b64 	[param0], %rd4;
	.param .b64 param1;
	st.param.b64 	[param1], %rd1;
	.param .b32 retval0;
	call.uni (retval0), 
	vprintf, 
	(
	param0, 
	param1
	);
	ld.param.b32 	%r9, [retval0];
	} // callseq 4
	ld.global.f64 	%fd5, [globalArr+32];
	st.local.f64 	[%rd2], %fd5;
	{ // callseq 5, 0
	.param .b64 param0;
	st.param.b64 	[param0], %rd4;
	.param .b64 param1;
	st.param.b64 	[param1], %rd1;
	.param .b32 retval0;
	call.uni (retval0), 
	vprintf, 
	(
	param0, 
	param1
	);
	ld.param.b32 	%r11, [retval0];
	} // callseq 5
	ld.global.f64 	%fd6, [globalArr+40];
	st.local.f64 	[%rd2], %fd6;
	{ // callseq 6, 0
	.param .b64 param0;
	st.param.b64 	[param0], %rd4;
	.param .b64 param1;
	st.param.b64 	[param1], %rd1;
	.param .b32 retval0;
	call.uni (retval0), 
	vprintf, 
	(
	param0, 
	param1
	);
	ld.param.b32 	%r13, [retval0];
	} // callseq 6
	{ // callseq 7, 0
	.param .b64 param0;
	st.param.b64 	[param0], %rd6;
	.param .b64 param1;
	st.param.b64 	[param1], 0;
	.param .b32 retval0;
	call.uni (retval0), 
	vprintf, 
	(
	param0, 
	param1
	);
	ld.param.b32 	%r15, [retval0];
	} // callseq 7
	ld.global.f64 	%fd7, [globalArr+48];
	st.local.f64 	[%rd2], %fd7;
	{ // callseq 8, 0
	.param .b64 param0;
	st.param.b64 	[param0], %rd4;
	.param .b64 param1;
	st.param.b64 	[param1], %rd1;
	.param .b32 retval0;
	call.uni (retval0), 
	vprintf, 
	(
	param0, 
	param1
	);
	ld.param.b32 	%r17, [retval0];
	} // callseq 8
	ld.global.f64 	%fd8, [globalArr+56];
	st.local.f64 	[%rd2], %fd8;
	{ // callseq 9, 0
	.param .b64 param0;
	st.param.b64 	[param0], %rd4;
	.param .b64 param1;
	st.param.b64 	[param1], %rd1;
	.param .b32 retval0;
	call.uni (retval0), 
	vprintf, 
	(
	param0, 
	param1
	);
	ld.param.b32 	%r19, [retval0];
	} // callseq 9
	ld.global.f64 	%fd9, [globalArr+64];
	st.local.f64 	[%rd2], %fd9;
	{ // callseq 10, 0
	.param .b64 param0;
	st.param.b64 	[param0], %rd4;
	.param .b64 param1;
	st.param.b64 	[param1], %rd1;
	.param .b32 retval0;
	call.uni (retval0), 
	vprintf, 
	(
	param0, 
	param1
	);
	ld.param.b32 	%r21, [retval0];
	} // callseq 10
	{ // callseq 11, 0
	.param .b64 param0;
	st.param.b64 	[param0], %rd6;
	.param .b64 param1;
	st.param.b64 	[param1], 0;
	.param .b32 retval0;
	call.uni (retval0), 
	vprintf, 
	(
	param0, 
	param1
	);
	ld.param.b32 	%r23, [retval0];
	} // callseq 11
	ld.global.f64 	%fd10, [globalArr+72];
	st.local.f64 	[%rd2], %fd10;
	{ // callseq 12, 0
	.param .b64 param0;
	st.param.b64 	[param0], %rd4;
	.param .b64 param1;
	st.param.b64 	[param1], %rd1;
	.param .b32 retval0;
	call.uni (retval0), 
	vprintf, 
	(
	param0, 
	param1
	);
	ld.param.b32 	%r25, [retval0];
	} // callseq 12
	ld.global.f64 	%fd11, [globalArr+80];
	st.local.f64 	[%rd2], %fd11;
	{ // callseq 13, 0
	.param .b64 param0;
	st.param.b64 	[param0], %rd4;
	.param .b64 param1;
	st.param.b64 	[param1], %rd1;
	.param .b32 retval0;
	call.uni (retval0), 
	vprintf, 
	(
	param0, 
	param1
	);
	ld.param.b32 	%r27, [retval0];
	} // callseq 13
	ld.global.f64 	%fd12, [globalArr+88];
	st.local.f64 	[%rd2], %fd12;
	{ // callseq 14, 0
	.param .b64 param0;
	st.param.b64 	[param0], %rd4;
	.param .b64 param1;
	st.param.b64 	[param1], %rd1;
	.param .b32 retval0;
	call.uni (retval0), 
	vprintf, 
	(
	param0, 
	param1
	);
	ld.param.b32 	%r29, [retval0];
	} // callseq 14
	{ // callseq 15, 0
	.param .b64 param0;
	st.param.b64 	[param0], %rd6;
	.param .b64 param1;
	st.param.b64 	[param1], 0;
	.param .b32 retval0;
	call.uni (retval0), 
	vprintf, 
	(
	param0, 
	param1
	);
	ld.param.b32 	%r31, [retval0];
	} // callseq 15
	ret;

}


// ===== COMPILED SASS (sm_100) =====

	.target	sm_100

	.elftype	@"ET_EXEC"


//--------------------- .note.nv.tkinfo           --------------------------
	.section	.note.nv.tkinfo,"",@"SHT_NOTE"
	.sectionflags	@"SHF_NOTE_NV_TKINFO"
	.tkinfo
        /*0018*/ 	.word	0x00000002
        /*0030*/ 	.string	""
        /*0030*/ 	.string	"ptxas"
        /*0030*/ 	.string	"Cuda compilation tools, release 13.0, V13.0.88"
        /*0030*/ 	.string	"Build cuda_13.0.r13.0/compiler.36424714_0"
        /*0030*/ 	.string	"-arch sm_100 -m 64 "



//--------------------- .note.nv.cuinfo           --------------------------
	.section	.note.nv.cuinfo,"",@"SHT_NOTE"
	.sectionflags	@"SHF_NOTE_NV_CUINFO"
        /*0018*/ 	.short	0x0002
        /*001a*/ 	.short	0x0064
        /*001c*/ 	.short	0x0082
	.zero		2


//--------------------- .nv.info                  --------------------------
	.section	.nv.info,"",@"SHT_CUDA_INFO"
	.align	4


	//----- nvinfo : EIATTR_REGCOUNT
	.align		4
        /*0000*/ 	.byte	0x04, 0x2f
        /*0002*/ 	.short	(.L_4 - .L_3)
	.align		4
.L_3:
        /*0004*/ 	.word	index@(_Z6Kernelv)
        /*0008*/ 	.word	0x00000018


	//----- nvinfo : EIATTR_FRAME_SIZE
	.align		4
.L_4:
        /*000c*/ 	.byte	0x04, 0x11
        /*000e*/ 	.short	(.L_6 - .L_5)
	.align		4
.L_5:
        /*0010*/ 	.word	index@(_Z6Kernelv)
        /*0014*/ 	.word	0x00000008


	//----- nvinfo : EIATTR_MIN_STACK_SIZE
	.align		4
.L_6:
        /*0018*/ 	.byte	0x04, 0x12
        /*001a*/ 	.short	(.L_8 - .L_7)
	.align		4
.L_7:
        /*001c*/ 	.word	index@(_Z6Kernelv)
        /*0020*/ 	.word	0x00000008
.L_8:


//--------------------- .nv.compat                --------------------------
	.section	.nv.compat,"",@"SHT_CUDA_COMPAT_INFO"
	.align	4
        /*0000*/ 	.byte	0x02, 0x09, 0x00, 0x00, 0x02, 0x02, 0x01, 0x00, 0x02, 0x05, 0x05, 0x00, 0x03, 0x07, 0x01, 0x01
        /*0010*/ 	.byte	0x02, 0x03, 0x00, 0x00, 0x02, 0x06, 0x01, 0x00, 0x04, 0x0b, 0x08, 0x00, 0x09, 0x00, 0x00, 0x00
        /*0020*/ 	.byte	0x00, 0x00, 0x00, 0x00


//--------------------- .nv.info._Z6Kernelv       --------------------------
	.section	.nv.info._Z6Kernelv,"",@"SHT_CUDA_INFO"
	.sectionflags	@""
	.align	4


	//----- nvinfo : EIATTR_CUDA_API_VERSION
	.align		4
        /*0000*/ 	.byte	0x04, 0x37
        /*0002*/ 	.short	(.L_10 - .L_9)
.L_9:
        /*0004*/ 	.word	0x00000082


	//----- nvinfo : EIATTR_SPARSE_MMA_MASK
	.align		4
.L_10:
        /*0008*/ 	.byte	0x03, 0x50
        /*000a*/ 	.short	0x0000


	//----- nvinfo : EIATTR_MAXREG_COUNT
	.align		4
        /*000c*/ 	.byte	0x03, 0x1b
        /*000e*/ 	.short	0x00ff


	//----- nvinfo : EIATTR_EXTERNS
	.align		4
        /*0010*/ 	.byte	0x04, 0x0f
        /*0012*/ 	.short	(.L_12 - .L_11)


	//   ....[0]....
	.align		4
.L_11:
        /*0014*/ 	.word	index@(vprintf)


	//----- nvinfo : EIATTR_MERCURY_ISA_VERSION
	.align		4
.L_12:
        /*0018*/ 	.byte	0x03, 0x5f
        /*001a*/ 	.short	0x0101


	//----- nvinfo : EIATTR_VRC_CTA_INIT_COUNT
	.align		4
        /*001c*/ 	.byte	0x02, 0x4a
	.zero		1
	.zero		1


	//----- nvinfo : EIATTR_SYSCALL_OFFSETS
	.align		4
        /*0020*/ 	.byte	0x04, 0x46
        /*0022*/ 	.short	(.L_14 - .L_13)


	//   ....[0]....
.L_13:
        /*0024*/ 	.word	0x00000120


	//   ....[1]....
        /*0028*/ 	.word	0x000001d0


	//   ....[2]....
        /*002c*/ 	.word	0x00000280


	//   ....[3]....
        /*0030*/ 	.word	0x000002f0


	//   ....[4]....
        /*0034*/ 	.word	0x000003a0


	//   ....[5]....
        /*0038*/ 	.word	0x00000450


	//   ....[6]....
        /*003c*/ 	.word	0x00000500


	//   ....[7]....
        /*0040*/ 	.word	0x00000570


	//   ....[8]....
        /*0044*/ 	.word	0x00000620


	//   ....[9]....
        /*0048*/ 	.word	0x000006d0


	//   ....[10]....
        /*004c*/ 	.word	0x00000780


	//   ....[11]....
        /*0050*/ 	.word	0x000007f0


	//   ....[12]....
        /*0054*/ 	.word	0x000008a0


	//   ....[13]....
        /*0058*/ 	.word	0x00000950


	//   ....[14]....
        /*005c*/ 	.word	0x00000a00


	//   ....[15]....
        /*0060*/ 	.word	0x00000a70


	//----- nvinfo : EIATTR_EXIT_INSTR_OFFSETS
	.align		4
.L_14:
        /*0064*/ 	.byte	0x04, 0x1c
        /*0066*/ 	.short	(.L_16 - .L_15)


	//   ....[0]....
.L_15:
        /*0068*/ 	.word	0x00000a80


	//----- nvinfo : EIATTR_SW_WAR
	.align		4
.L_16:
        /*006c*/ 	.byte	0x04, 0x36
        /*006e*/ 	.short	(.L_18 - .L_17)
.L_17:
        /*0070*/ 	.word	0x00000008
.L_18:


//--------------------- .nv.callgraph             --------------------------
	.section	.nv.callgraph,"",@"SHT_CUDA_CALLGRAPH"
	.align	4
	.sectionentsize	8
	.align		4
        /*0000*/ 	.word	0x00000000
	.align		4
        /*0004*/ 	.word	0xffffffff
	.align		4
        /*0008*/ 	.word	index@(_Z6Kernelv)
	.align		4
        /*000c*/ 	.word	index@(vprintf)
	.align		4
        /*0010*/ 	.word	0x00000000
	.align		4
        /*0014*/ 	.word	0xfffffffe
	.align		4
        /*0018*/ 	.word	0x00000000
	.align		4
        /*001c*/ 	.word	0xfffffffd
	.align		4
        /*0020*/ 	.word	0x00000000
	.align		4
        /*0024*/ 	.word	0xfffffffc


//--------------------- .nv.constant4             --------------------------
	.section	.nv.constant4,"a",@progbits
	.align	8
	.align		8
.nv.constant4:
        /*0000*/ 	.dword	vprintf
	.align		8
        /*0008*/ 	.dword	globalArr
	.align		8
        /*0010*/ 	.dword	$str
	.align		8
        /*0018*/ 	.dword	$str$1


//--------------------- .text._Z6Kernelv          --------------------------
	.section	.text._Z6Kernelv,"ax",@progbits
	.align	128
        .global         _Z6Kernelv
        .type           _Z6Kernelv,@function
        .size           _Z6Kernelv,(.L_x_17 - _Z6Kernelv)
        .other          _Z6Kernelv,@"STO_CUDA_ENTRY STV_DEFAULT"
_Z6Kernelv:
.text._Z6Kernelv:
[----:B------:R-:W0:Y:S08]  /*0000*/  LDC R1, c[0x0][0x37c] ;  /* 0x0000df00ff017b82 */ /* 0x000e300000000800 */
[----:B------:R-:W1:Y:S01]  /*0010*/  LDC.64 R6, c[0x4][0x8] ;  /* 0x01000200ff067b82 */ /* 0x000e620000000a00 */
[----:B------:R-:W1:Y:S01]  /*0020*/  LDCU.64 UR36, c[0x0][0x358] ;  /* 0x00006b00ff2477ac */ /* 0x000e620008000a00 */
[----:B0-----:R-:W-:Y:S01]  /*0030*/  VIADD R1, R1, 0xfffffff8 ;  /* 0xfffffff801017836 */ /* 0x001fe20000000000 */
[----:B------:R-:W0:Y:S01]  /*0040*/  LDCU UR4, c[0x0][0x2f8] ;  /* 0x00005f00ff0477ac */ /* 0x000e220008000800 */
[----:B------:R-:W-:Y:S01]  /*0050*/  MOV R2, 0x0 ;  /* 0x0000000000027802 */ /* 0x000fe20000000f00 */
[----:B------:R-:W2:Y:S01]  /*0060*/  LDCU UR5, c[0x0][0x2fc] ;  /* 0x00005f80ff0577ac */ /* 0x000ea20008000800 */
[----:B------:R-:W3:Y:S01]  /*0070*/  LDCU.64 UR6, c[0x4][0x10] ;  /* 0x01000200ff0677ac */ /* 0x000ee20008000a00 */
[----:B-1----:R1:W4:Y:S01]  /*0080*/  LDG.E.64 R8, desc[UR36][R6.64] ;  /* 0x0000002406087981 */ /* 0x002322000c1e1b00 */
[----:B------:R0:W4:Y:S02]  /*0090*/  LDC.64 R10, c[0x4][R2] ;  /* 0x01000000020a7b82 */ /* 0x0001240000000a00 */
[----:B0-----:R-:W-:-:S05]  /*00a0*/  IADD3 R16, P0, PT, R1, UR4, RZ ;  /* 0x0000000401107c10 */ /* 0x001fca000ff1e0ff */
[----:B--2---:R-:W-:Y:S01]  /*00b0*/  IMAD.X R17, RZ, RZ, UR5, P0 ;  /* 0x00000005ff117e24 */ /* 0x004fe200080e06ff */
[----:B---3--:R-:W-:Y:S01]  /*00c0*/  MOV R5, UR7 ;  /* 0x0000000700057c02 */ /* 0x008fe20008000f00 */
[----:B------:R-:W-:Y:S02]  /*00d0*/  IMAD.U32 R4, RZ, RZ, UR6 ;  /* 0x00000006ff047e24 */ /* 0x000fe4000f8e00ff */
[----:B-1----:R-:W-:Y:S02]  /*00e0*/  IMAD.MOV.U32 R6, RZ, RZ, R16 ;  /* 0x000000ffff067224 */ /* 0x002fe400078e0010 */
[----:B------:R-:W-:Y:S01]  /*00f0*/  IMAD.MOV.U32 R7, RZ, RZ, R17 ;  /* 0x000000ffff077224 */ /* 0x000fe200078e0011 */
[----:B----4-:R0:W-:Y:S06]  /*0100*/  STL.64 [R1], R8 ;  /* 0x0000000801007387 */ /* 0x0101ec0000100a00 */
[----:B------:R-:W-:-:S07]  /*0110*/  LEPC R20, `(.L_x_0) ;  /* 0x000000001014794e */ /* 0x000fce0000000000 */
[----:B0-----:R-:W-:Y:S05]  /*0120*/  CALL.ABS.NOINC R10 ;  /* 0x000000000a007343 */ /* 0x001fea0003c00000 */
.L_x_0:
[----:B------:R-:W0:Y:S01]  /*0130*/  LDC.64 R8, c[0x4][0x8] ;  /* 0x01000200ff087b82 */ /* 0x000e220000000a00 */
[----:B------:R-:W1:Y:S01]  /*0140*/  LDCU.64 UR4, c[0x4][0x10] ;  /* 0x01000200ff0477ac */ /* 0x000e620008000a00 */
[----:B0-----:R-:W2:Y:S06]  /*0150*/  LDG.E.64 R8, desc[UR36][R8.64+0x8] ;  /* 0x0000082408087981 */ /* 0x001eac000c1e1b00 */
[----:B------:R0:W3:Y:S01]  /*0160*/  LDC.64 R10, c[0x4][R2] ;  /* 0x01000000020a7b82 */ /* 0x0000e20000000a00 */
[----:B-1----:R-:W-:Y:S01]  /*0170*/  MOV R4, UR4 ;  /* 0x0000000400047c02 */ /* 0x002fe20008000f00 */
[----:B------:R-:W-:Y:S01]  /*0180*/  IMAD.U32 R5, RZ, RZ, UR5 ;  /* 0x00000005ff057e24 */ /* 0x000fe2000f8e00ff */
[----:B------:R-:W-:Y:S01]  /*0190*/  MOV R7, R17 ;  /* 0x0000001100077202 */ /* 0x000fe20000000f00 */
[----:B------:R-:W-:Y:S01]  /*01a0*/  IMAD.MOV.U32 R6, RZ, RZ, R16 ;  /* 0x000000ffff067224 */ /* 0x000fe200078e0010 */
[----:B--23--:R0:W-:Y:S06]  /*01b0*/  STL.64 [R1], R8 ;  /* 0x0000000801007387 */ /* 0x00c1ec0000100a00 */
[----:B------:R-:W-:-:S07]  /*01c0*/  LEPC R20, `(.L_x_1) ;  /* 0x000000001014794e */ /* 0x000fce0000000000 */
[----:B0-----:R-:W-:Y:S05]  /*01d0*/  CALL.ABS.NOINC R10 ;  /* 0x000000000a007343 */ /* 0x001fea0003c00000 */
.L_x_1:
[----:B------:R-:W0:Y:S01]  /*01e0*/  LDC.64 R8, c[0x4][0x8] ;  /* 0x01000200ff087b82 */ /* 0x000e220000000a00 */
[----:B------:R-:W1:Y:S01]  /*01f0*/  LDCU.64 UR4, c[0x4][0x10] ;  /* 0x01000200ff0477ac */ /* 0x000e620008000a00 */
[----:B0-----:R-:W2:Y:S06]  /*0200*/  LDG.E.64 R8, desc[UR36][R8.64+0x10] ;  /* 0x0000102408087981 */ /* 0x001eac000c1e1b00 */
[----:B------:R0:W3:Y:S01]  /*0210*/  LDC.64 R10, c[0x4][R2] ;  /* 0x01000000020a7b82 */ /* 0x0000e20000000a00 */
[----:B-1----:R-:W-:Y:S01]  /*0220*/  IMAD.U32 R4, RZ, RZ, UR4 ;  /* 0x00000004ff047e24 */ /* 0x002fe2000f8e00ff */
[----:B------:R-:W-:Y:S01]  /*0230*/  MOV R6, R16 ;  /* 0x0000001000067202 */ /* 0x000fe20000000f00 */
[----:B------:R-:W-:-:S02]  /*0240*/  IMAD.U32 R5, RZ, RZ, UR5 ;  /* 0x00000005ff057e24 */ /* 0x000fc4000f8e00ff */
[----:B------:R-:W-:Y:S01]  /*0250*/  IMAD.MOV.U32 R7, RZ, RZ, R17 ;  /* 0x000000ffff077224 */ /* 0x000fe200078e0011 */
[----:B--23--:R0:W-:Y:S06]  /*0260*/  STL.64 [R1], R8 ;  /* 0x0000000801007387 */ /* 0x00c1ec0000100a00 */
[----:B------:R-:W-:-:S07]  /*0270*/  LEPC R20, `(.L_x_2) ;  /* 0x000000001014794e */ /* 0x000fce0000000000 */
[----:B0-----:R-:W-:Y:S05]  /*0280*/  CALL.ABS.NOINC R10 ;  /* 0x000000000a007343 */ /* 0x001fea0003c00000 */
.L_x_2:
[----:B------:R0:W1:Y:S01]  /*0290*/  LDC.64 R8, c[0x4][R2] ;  /* 0x0100000002087b82 */ /* 0x0000620000000a00 */
[----:B------:R-:W2:Y:S01]  /*02a0*/  LDCU.64 UR4, c[0x4][0x18] ;  /* 0x01000300ff0477ac */ /* 0x000ea20008000a00 */
[----:B------:R-:W-:Y:S01]  /*02b0*/  CS2R R6, SRZ ;  /* 0x0000000000067805 */ /* 0x000fe2000001ff00 */
[----:B--2---:R-:W-:Y:S01]  /*02c0*/  IMAD.U32 R4, RZ, RZ, UR4 ;  /* 0x00000004ff047e24 */ /* 0x004fe2000f8e00ff */
[----:B0-----:R-:W-:-:S07]  /*02d0*/  MOV R5, UR5 ;  /* 0x0000000500057c02 */ /* 0x001fce0008000f00 */
[----:B------:R-:W-:-:S07]  /*02e0*/  LEPC R20, `(.L_x_3) ;  /* 0x000000001014794e */ /* 0x000fce0000000000 */
[----:B-1----:R-:W-:Y:S05]  /*02f0*/  CALL.ABS.NOINC R8 ;  /* 0x0000000008007343 */ /* 0x002fea0003c00000 */
.L_x_3:
        /* <DEDUP_REMOVED lines=11> */
.L_x_4:
[----:B------:R-:W0:Y:S01]  /*03b0*/  LDC.64 R8, c[0x4][0x8] ;  /* 0x01000200ff087b82 */ /* 0x000e220000000a00 */
[----:B------:R-:W1:Y:S01]  /*03c0*/  LDCU.64 UR4, c[0x4][0x10] ;  /* 0x01000200ff0477ac */ /* 0x000e620008000a00 */
[----:B0-----:R-:W2:Y:S06]  /*03d0*/  LDG.E.64 R8, desc[UR36][R8.64+0x20] ;  /* 0x0000202408087981 */ /* 0x001eac000c1e1b00 */
[----:B------:R0:W3:Y:S01]  /*03e0*/  LDC.64 R10, c[0x4][R2] ;  /* 0x01000000020a7b82 */ /* 0x0000e20000000a00 */
[----:B-1----:R-:W-:Y:S01]  /*03f0*/  IMAD.U32 R4, RZ, RZ, UR4 ;  /* 0x00000004ff047e24 */ /* 0x002fe2000f8e00ff */
[----:B------:R-:W-:Y:S01]  /*0400*/  MOV R5, UR5 ;  /* 0x0000000500057c02 */ /* 0x000fe20008000f00 */
[----:B------:R-:W-:-:S02]  /*0410*/  IMAD.MOV.U32 R6, RZ, RZ, R16 ;  /* 0x000000ffff067224 */ /* 0x000fc400078e0010 */
[----:B------:R-:W-:Y:S01]  /*0420*/  IMAD.MOV.U32 R7, RZ, RZ, R17 ;  /* 0x000000ffff077224 */ /* 0x000fe200078e0011 */
[----:B--23--:R0:W-:Y:S06]  /*0430*/  STL.64 [R1], R8 ;  /* 0x0000000801007387 */ /* 0x00c1ec0000100a00 */
[----:B------:R-:W-:-:S07]  /*0440*/  LEPC R20, `(.L_x_5) ;  /* 0x000000001014794e */ /* 0x000fce0000000000 */
[----:B0-----:R-:W-:Y:S05]  /*0450*/  CALL.ABS.NOINC R10 ;  /* 0x000000000a007343 */ /* 0x001fea0003c00000 */
.L_x_5:
        /* <DEDUP_REMOVED lines=11> */
.L_x_6:
[----:B------:R0:W1:Y:S01]  /*0510*/  LDC.64 R8, c[0x4][R2] ;  /* 0x0100000002087b82 */ /* 0x0000620000000a00 */
[----:B------:R-:W2:Y:S01]  /*0520*/  LDCU.64 UR4, c[0x4][0x18] ;  /* 0x01000300ff0477ac */ /* 0x000ea20008000a00 */
[----:B------:R-:W-:Y:S01]  /*0530*/  CS2R R6, SRZ ;  /* 0x0000000000067805 */ /* 0x000fe2000001ff00 */
[----:B--2---:R-:W-:Y:S02]  /*0540*/  IMAD.U32 R4, RZ, RZ, UR4 ;  /* 0x00000004ff047e24 */ /* 0x004fe4000f8e00ff */
[----:B0-----:R-:W-:-:S07]  /*0550*/  IMAD.U32 R5, RZ, RZ, UR5 ;  /* 0x00000005ff057e24 */ /* 0x001fce000f8e00ff */
[----:B------:R-:W-:-:S07]  /*0560*/  LEPC R20, `(.L_x_7) ;  /* 0x000000001014794e */ /* 0x000fce0000000000 */
[----:B-1----:R-:W-:Y:S05]  /*0570*/  CALL.ABS.NOINC R8 ;  /* 0x0000000008007343 */ /* 0x002fea0003c00000 */
.L_x_7:
        /* <DEDUP_REMOVED lines=11> */
.L_x_8:
        /* <DEDUP_REMOVED lines=11> */
.L_x_9:
        /* <DEDUP_REMOVED lines=11> */
.L_x_10:
[----:B------:R0:W1:Y:S01]  /*0790*/  LDC.64 R8, c[0x4][R2] ;  /* 0x0100000002087b82 */ /* 0x0000620000000a00 */
[----:B------:R-:W2:Y:S01]  /*07a0*/  LDCU.64 UR4, c[0x4][0x18] ;  /* 0x01000300ff0477ac */ /* 0x000ea20008000a00 */
[----:B------:R-:W-:Y:S02]  /*07b0*/  CS2R R6, SRZ ;  /* 0x0000000000067805 */ /* 0x000fe4000001ff00 */
[----:B--2---:R-:W-:Y:S01]  /*07c0*/  MOV R4, UR4 ;  /* 0x0000000400047c02 */ /* 0x004fe20008000f00 */
[----:B0-----:R-:W-:-:S07]  /*07d0*/  IMAD.U32 R5, RZ, RZ, UR5 ;  /* 0x00000005ff057e24 */ /* 0x001fce000f8e00ff */
[----:B------:R-:W-:-:S07]  /*07e0*/  LEPC R20, `(.L_x_11) ;  /* 0x000000001014794e */ /* 0x000fce0000000000 */
[----:B-1----:R-:W-:Y:S05]  /*07f0*/  CALL.ABS.NOINC R8 ;  /* 0x0000000008007343 */ /* 0x002fea0003c00000 */
.L_x_11:
        /* <DEDUP_REMOVED lines=11> */
.L_x_12:
        /* <DEDUP_REMOVED lines=11> */
.L_x_13:
        /* <DEDUP_REMOVED lines=11> */
.L_x_14:
[----:B------:R-:W0:Y:S01]  /*0a10*/  LDC.64 R2, c[0x4][R2] ;  /* 0x0100000002027b82 */ /* 0x000e220000000a00 */
[----:B------:R-:W1:Y:S01]  /*0a20*/  LDCU.64 UR4, c[0x4][0x18] ;  /* 0x01000300ff0477ac */ /* 0x000e620008000a00 */
[----:B------:R-:W-:Y:S01]  /*0a30*/  CS2R R6, SRZ ;  /* 0x0000000000067805 */ /* 0x000fe2000001ff00 */
[----:B-1----:R-:W-:Y:S01]  /*0a40*/  IMAD.U32 R4, RZ, RZ, UR4 ;  /* 0x00000004ff047e24 */ /* 0x002fe2000f8e00ff */
[----:B------:R-:W-:-:S07]  /*0a50*/  MOV R5, UR5 ;  /* 0x0000000500057c02 */ /* 0x000fce0008000f00 */
[----:B------:R-:W-:-:S07]  /*0a60*/  LEPC R20, `(.L_x_15) ;  /* 0x000000001014794e */ /* 0x000fce0000000000 */
[----:B0-----:R-:W-:Y:S05]  /*0a70*/  CALL.ABS.NOINC R2 ;  /* 0x0000000002007343 */ /* 0x001fea0003c00000 */
.L_x_15:
[----:B------:R-:W-:Y:S05]  /*0a80*/  EXIT ;  /* 0x000000000000794d */ /* 0x000fea0003800000 */
.L_x_16:
[----:B------:R-:W-:-:S00]  /*0a90*/  BRA `(.L_x_16) ;  /* 0xfffffffc00fc7947 */ /* 0x000fc0000383ffff */
[----:B------:R-:W-:-:S00]  /*0aa0*/  NOP ;  /* 0x0000000000007918 */ /* 0x000fc00000000000 */
        /* <DEDUP_REMOVED lines=13> */
.L_x_17:


//--------------------- .nv.global.init           --------------------------
	.section	.nv.global.init,"aw",@progbits
.nv.global.init:
	.type		$str$1,@object
	.size		$str$1,($str - $str$1)
$str$1:
        /*0000*/ 	.byte	0x0a, 0x00
	.type		$str,@object
	.size		$str,(.L_1 - $str)
$str:
        /*0002*/ 	.byte	0x25, 0x66, 0x20, 0x00
.L_1:


//--------------------- .nv.shared.reserved.0     --------------------------
	.section	.nv.shared.reserved.0,"aw",@nobits
	.weak		__nv_reservedSMEM_offset_0_alias
	.size		__nv_reservedSMEM_offset_0_alias, 0, 64
	.other		__nv_reservedSMEM_offset_0_alias,@"STO_CUDA_RESERVED_SHARED STV_DEFAULT"
__nv_reservedSMEM_offset_0_alias:
	.zero		0
	.zero		64


//--------------------- .nv.global                --------------------------
	.section	.nv.global,"aw",@nobits
	.align	8
.nv.global:
	.type		globalArr,@object
	.size		globalArr,(.L_0 - globalArr)
globalArr:
	.zero		96
.L_0:


//--------------------- .nv.constant0._Z6Kernelv  --------------------------
	.section	.nv.constant0._Z6Kernelv,"a",@progbits
	.sectionflags	@""
	.align	4
.nv.constant0._Z6Kernelv:
	.zero		896


//--------------------- SYMBOLS --------------------------

	.type		.nv.reservedSmem.offset0,@object
	.size		.nv.reservedSmem.offset0,0x4
	.type		vprintf,@function
